//
// Generated by NVIDIA NVVM Compiler
//
// Compiler Build ID: CL-36424714
// Cuda compilation tools, release 13.0, V13.0.88
// Based on NVVM 20.0.0
//

.version 9.0
.target sm_100
.address_size 64

	// .globl	_Z14vector_add_gpuPiS_S_i

.visible .entry _Z14vector_add_gpuPiS_S_i(
	.param .u64 .ptr .align 1 _Z14vector_add_gpuPiS_S_i_param_0,
	.param .u64 .ptr .align 1 _Z14vector_add_gpuPiS_S_i_param_1,
	.param .u64 .ptr .align 1 _Z14vector_add_gpuPiS_S_i_param_2,
	.param .u32 _Z14vector_add_gpuPiS_S_i_param_3
)
{
	.reg .b32 	%r<8>;
	.reg .b64 	%rd<11>;

	ld.param.u64 	%rd1, [_Z14vector_add_gpuPiS_S_i_param_0];
	ld.param.u64 	%rd2, [_Z14vector_add_gpuPiS_S_i_param_1];
	ld.param.u64 	%rd3, [_Z14vector_add_gpuPiS_S_i_param_2];
	ld.param.u32 	%r1, [_Z14vector_add_gpuPiS_S_i_param_3];
	cvta.to.global.u64 	%rd4, %rd3;
	cvta.to.global.u64 	%rd5, %rd2;
	cvta.to.global.u64 	%rd6, %rd1;
	mov.u32 	%r2, %tid.x;
	mov.u32 	%r3, %tid.y;
	mad.lo.s32 	%r4, %r1, %r2, %r3;
	mul.wide.s32 	%rd7, %r4, 4;
	add.s64 	%rd8, %rd6, %rd7;
	ld.global.u32 	%r5, [%rd8];
	add.s64 	%rd9, %rd5, %rd7;
	ld.global.u32 	%r6, [%rd9];
	add.s32 	%r7, %r6, %r5;
	add.s64 	%rd10, %rd4, %rd7;
	st.global.u32 	[%rd10], %r7;
	ret;

}


// ===== COMPILED SASS (sm_100) =====

	.target	sm_100

	.elftype	@"ET_EXEC"


//--------------------- .note.nv.tkinfo           --------------------------
	.section	.note.nv.tkinfo,"",@"SHT_NOTE"
	.sectionflags	@"SHF_NOTE_NV_TKINFO"
	.tkinfo
        /*0018*/ 	.word	0x00000002
        /*0030*/ 	.string	""
        /*0030*/ 	.string	"ptxas"
        /*0030*/ 	.string	"Cuda compilation tools, release 13.0, V13.0.88"
        /*0030*/ 	.string	"Build cuda_13.0.r13.0/compiler.36424714_0"
        /*0030*/ 	.string	"-arch sm_100 -m 64 "



//--------------------- .note.nv.cuinfo           --------------------------
	.section	.note.nv.cuinfo,"",@"SHT_NOTE"
	.sectionflags	@"SHF_NOTE_NV_CUINFO"
        /*0018*/ 	.short	0x0002
        /*001a*/ 	.short	0x0064
        /*001c*/ 	.short	0x0082
	.zero		2


//--------------------- .nv.info                  --------------------------
	.section	.nv.info,"",@"SHT_CUDA_INFO"
	.align	4


	//----- nvinfo : EIATTR_REGCOUNT
	.align		4
        /*0000*/ 	.byte	0x04, 0x2f
        /*0002*/ 	.short	(.L_1 - .L_0)
	.align		4
.L_0:
        /*0004*/ 	.word	index@(_Z14vector_add_gpuPiS_S_i)
        /*0008*/ 	.word	0x0000000c


	//----- nvinfo : EIATTR_FRAME_SIZE
	.align		4
.L_1:
        /*000c*/ 	.byte	0x04, 0x11
        /*000e*/ 	.short	(.L_3 - .L_2)
	.align		4
.L_2:
        /*0010*/ 	.word	index@(_Z14vector_add_gpuPiS_S_i)
        /*0014*/ 	.word	0x00000000


	//----- nvinfo : EIATTR_MIN_STACK_SIZE
	.align		4
.L_3:
        /*0018*/ 	.byte	0x04, 0x12
        /*001a*/ 	.short	(.L_5 - .L_4)
	.align		4
.L_4:
        /*001c*/ 	.word	index@(_Z14vector_add_gpuPiS_S_i)
        /*0020*/ 	.word	0x00000000
.L_5:


//--------------------- .nv.compat                --------------------------
	.section	.nv.compat,"",@"SHT_CUDA_COMPAT_INFO"
	.align	4
        /*0000*/ 	.byte	0x02, 0x09, 0x00, 0x00, 0x02, 0x02, 0x01, 0x00, 0x02, 0x05, 0x05, 0x00, 0x03, 0x07, 0x01, 0x01
        /*0010*/ 	.byte	0x02, 0x03, 0x00, 0x00, 0x02, 0x06, 0x01, 0x00, 0x04, 0x0b, 0x08, 0x00, 0x09, 0x00, 0x00, 0x00
        /*0020*/ 	.byte	0x00, 0x00, 0x00, 0x00


//--------------------- .nv.info._Z14vector_add_gpuPiS_S_i --------------------------
	.section	.nv.info._Z14vector_add_gpuPiS_S_i,"",@"SHT_CUDA_INFO"
	.sectionflags	@""
	.align	4


	//----- nvinfo : EIATTR_CUDA_API_VERSION
	.align		4
        /*0000*/ 	.byte	0x04, 0x37
        /*0002*/ 	.short	(.L_7 - .L_6)
.L_6:
        /*0004*/ 	.word	0x00000082


	//----- nvinfo : EIATTR_KPARAM_INFO
	.align		4
.L_7:
        /*0008*/ 	.byte	0x04, 0x17
        /*000a*/ 	.short	(.L_9 - .L_8)
.L_8:
        /*000c*/ 	.word	0x00000000
        /*0010*/ 	.short	0x0003
        /*0012*/ 	.short	0x0018
        /*0014*/ 	.byte	0x00, 0xf0, 0x11, 0x00


	//----- nvinfo : EIATTR_KPARAM_INFO
	.align		4
.L_9:
        /*0018*/ 	.byte	0x04, 0x17
        /*001a*/ 	.short	(.L_11 - .L_10)
.L_10:
        /*001c*/ 	.word	0x00000000
        /*0020*/ 	.short	0x0002
        /*0022*/ 	.short	0x0010
        /*0024*/ 	.byte	0x00, 0xf5, 0x21, 0x00


	//----- nvinfo : EIATTR_KPARAM_INFO
	.align		4
.L_11:
        /*0028*/ 	.byte	0x04, 0x17
        /*002a*/ 	.short	(.L_13 - .L_12)
.L_12:
        /*002c*/ 	.word	0x00000000
        /*0030*/ 	.short	0x0001
        /*0032*/ 	.short	0x0008
        /*0034*/ 	.byte	0x00, 0xf5, 0x21, 0x00


	//----- nvinfo : EIATTR_KPARAM_INFO
	.align		4
.L_13:
        /*0038*/ 	.byte	0x04, 0x17
        /*003a*/ 	.short	(.L_15 - .L_14)
.L_14:
        /*003c*/ 	.word	0x00000000
        /*0040*/ 	.short	0x0000
        /*0042*/ 	.short	0x0000
        /*0044*/ 	.byte	0x00, 0xf5, 0x21, 0x00


	//----- nvinfo : EIATTR_SPARSE_MMA_MASK
	.align		4
.L_15:
        /*0048*/ 	.byte	0x03, 0x50
        /*004a*/ 	.short	0x0000


	//----- nvinfo : EIATTR_MAXREG_COUNT
	.align		4
        /*004c*/ 	.byte	0x03, 0x1b
        /*004e*/ 	.short	0x00ff


	//----- nvinfo : EIATTR_MERCURY_ISA_VERSION
	.align		4
        /*0050*/ 	.byte	0x03, 0x5f
        /*0052*/ 	.short	0x0101


	//----- nvinfo : EIATTR_VRC_CTA_INIT_COUNT
	.align		4
        /*0054*/ 	.byte	0x02, 0x4a
	.zero		1
	.zero		1


	//----- nvinfo : EIATTR_EXIT_INSTR_OFFSETS
	.align		4
        /*0058*/ 	.byte	0x04, 0x1c
        /*005a*/ 	.short	(.L_17 - .L_16)


	//   ....[0]....
.L_16:
        /*005c*/ 	.word	0x00000100


	//----- nvinfo : EIATTR_CBANK_PARAM_SIZE
	.align		4
.L_17:
        /*0060*/ 	.byte	0x03, 0x19
        /*0062*/ 	.short	0x001c


	//----- nvinfo : EIATTR_PARAM_CBANK
	.align		4
        /*0064*/ 	.byte	0x04, 0x0a
        /*0066*/ 	.short	(.L_19 - .L_18)
	.align		4
.L_18:
        /*0068*/ 	.word	index@(.nv.constant0._Z14vector_add_gpuPiS_S_i)
        /*006c*/ 	.short	0x0380
        /*006e*/ 	.short	0x001c


	//----- nvinfo : EIATTR_SW_WAR
	.align		4
.L_19:
        /*0070*/ 	.byte	0x04, 0x36
        /*0072*/ 	.short	(.L_21 - .L_20)
.L_20:
        /*0074*/ 	.word	0x00000008
.L_21:


//--------------------- .nv.callgraph             --------------------------
	.section	.nv.callgraph,"",@"SHT_CUDA_CALLGRAPH"
	.align	4
	.sectionentsize	8
	.align		4
        /*0000*/ 	.word	0x00000000
	.align		4
        /*0004*/ 	.word	0xffffffff
	.align		4
        /*0008*/ 	.word	0x00000000
	.align		4
        /*000c*/ 	.word	0xfffffffe
	.align		4
        /*0010*/ 	.word	0x00000000
	.align		4
        /*0014*/ 	.word	0xfffffffd
	.align		4
        /*0018*/ 	.word	0x00000000
	.align		4
        /*001c*/ 	.word	0xfffffffc


//--------------------- .text._Z14vector_add_gpuPiS_S_i --------------------------
	.section	.text._Z14vector_add_gpuPiS_S_i,"ax",@progbits
	.align	128
        .global         _Z14vector_add_gpuPiS_S_i
        .type           _Z14vector_add_gpuPiS_S_i,@function
        .size           _Z14vector_add_gpuPiS_S_i,(.L_x_1 - _Z14vector_add_gpuPiS_S_i)
        .other          _Z14vector_add_gpuPiS_S_i,@"STO_CUDA_ENTRY STV_DEFAULT"
_Z14vector_add_gpuPiS_S_i:
.text._Z14vector_add_gpuPiS_S_i:
[----:B------:R-:W-:Y:S01]  /*0000*/  LDC R1, c[0x0][0x37c] ;  /* 0x0000df00ff017b82 */ /* 0x000fe20000000800 */
[----:B------:R-:W0:Y:S07]  /*0010*/  S2R R9, SR_TID.X ;  /* 0x0000000000097919 */ /* 0x000e2e0000002100 */
[----:B------:R-:W1:Y:S01]  /*0020*/  LDC.64 R2, c[0x0][0x380] ;  /* 0x0000e000ff027b82 */ /* 0x000e620000000a00 */
[----:B------:R-:W0:Y:S01]  /*0030*/  LDCU UR6, c[0x0][0x398] ;  /* 0x00007300ff0677ac */ /* 0x000e220008000800 */
[----:B------:R-:W0:Y:S01]  /*0040*/  S2R R0, SR_TID.Y ;  /* 0x0000000000007919 */ /* 0x000e220000002200 */
[----:B------:R-:W2:Y:S05]  /*0050*/  LDCU.64 UR4, c[0x0][0x358] ;  /* 0x00006b00ff0477ac */ /* 0x000eaa0008000a00 */
[----:B------:R-:W3:Y:S08]  /*0060*/  LDC.64 R4, c[0x0][0x388] ;  /* 0x0000e200ff047b82 */ /* 0x000ef00000000a00 */
[----:B------:R-:W4:Y:S01]  /*0070*/  LDC.64 R6, c[0x0][0x390] ;  /* 0x0000e400ff067b82 */ /* 0x000f220000000a00 */
[----:B0-----:R-:W-:-:S04]  /*0080*/  IMAD R9, R9, UR6, R0 ;  /* 0x0000000609097c24 */ /* 0x001fc8000f8e0200 */
[----:B-1----:R-:W-:-:S04]  /*0090*/  IMAD.WIDE R2, R9, 0x4, R2 ;  /* 0x0000000409027825 */ /* 0x002fc800078e0202 */
[C---:B---3--:R-:W-:Y:S02]  /*00a0*/  IMAD.WIDE R4, R9.reuse, 0x4, R4 ;  /* 0x0000000409047825 */ /* 0x048fe400078e0204 */
[----:B--2---:R-:W2:Y:S04]  /*00b0*/  LDG.E R2, desc[UR4][R2.64] ;  /* 0x0000000402027981 */ /* 0x004ea8000c1e1900 */
[----:B------:R-:W2:Y:S01]  /*00c0*/  LDG.E R5, desc[UR4][R4.64] ;  /* 0x0000000404057981 */ /* 0x000ea2000c1e1900 */
[----:B----4-:R-:W-:Y:S01]  /*00d0*/  IMAD.WIDE R6, R9, 0x4, R6 ;  /* 0x0000000409067825 */ /* 0x010fe200078e0206 */
[----:B--2---:R-:W-:-:S05]  /*00e0*/  IADD3 R9, PT, PT, R2, R5, RZ ;  /* 0x0000000502097210 */ /* 0x004fca0007ffe0ff */
[----:B------:R-:W-:Y:S01]  /*00f0*/  STG.E desc[UR4][R6.64], R9 ;  /* 0x0000000906007986 */ /* 0x000fe2000c101904 */
[----:B------:R-:W-:Y:S05]  /*0100*/  EXIT ;  /* 0x000000000000794d */ /* 0x000fea0003800000 */
.L_x_0:
[----:B------:R-:W-:-:S00]  /*0110*/  BRA `(.L_x_0) ;  /* 0xfffffffc00fc7947 */ /* 0x000fc0000383ffff */
[----:B------:R-:W-:-:S00]  /*0120*/  NOP ;  /* 0x0000000000007918 */ /* 0x000fc00000000000 */
        /* <DEDUP_REMOVED lines=13> */
.L_x_1:


//--------------------- .nv.shared.reserved.0     --------------------------
	.section	.nv.shared.reserved.0,"aw",@nobits
	.weak		__nv_reservedSMEM_offset_0_alias
	.size		__nv_reservedSMEM_offset_0_alias, 0, 64
	.other		__nv_reservedSMEM_offset_0_alias,@"STO_CUDA_RESERVED_SHARED STV_DEFAULT"
__nv_reservedSMEM_offset_0_alias:
	.zero		0
	.zero		64


//--------------------- .nv.constant0._Z14vector_add_gpuPiS_S_i --------------------------
	.section	.nv.constant0._Z14vector_add_gpuPiS_S_i,"a",@progbits
	.sectionflags	@""
	.align	4
.nv.constant0._Z14vector_add_gpuPiS_S_i:
	.zero		924


//--------------------- SYMBOLS --------------------------

	.type		.nv.reservedSmem.offset0,@object
	.size		.nv.reservedSmem.offset0,0x4
